	.headerflags	@"EF_CUDA_TEXMODE_UNIFIED EF_CUDA_64BIT_ADDRESS EF_CUDA_ACCELERATORS EF_CUDA_SM90 EF_CUDA_VIRTUAL_SM(EF_CUDA_SM90)"
	.elftype	@"ET_EXEC"


//--------------------- .nv.info                  --------------------------
	.section	.nv.info,"",@"SHT_CUDA_INFO"
	.align	4


	//----- nvinfo : EIATTR_REGCOUNT
	.align		4
        /*0000*/ 	.byte	0x04, 0x2f
        /*0002*/ 	.short	(.L_1 - .L_0)
	.align		4
.L_0:
        /*0004*/ 	.word	index@(triton_poi_fused_add_3)
        /*0008*/ 	.word	0x0000000e


	//----- nvinfo : EIATTR_MIN_STACK_SIZE
	.align		4
.L_1:
        /*000c*/ 	.byte	0x04, 0x12
        /*000e*/ 	.short	(.L_3 - .L_2)
	.align		4
.L_2:
        /*0010*/ 	.word	index@(triton_poi_fused_add_3)
        /*0014*/ 	.word	0x00000000


	//----- nvinfo : EIATTR_FRAME_SIZE
	.align		4
.L_3:
        /*0018*/ 	.byte	0x04, 0x11
        /*001a*/ 	.short	(.L_5 - .L_4)
	.align		4
.L_4:
        /*001c*/ 	.word	index@(triton_poi_fused_add_3)
        /*0020*/ 	.word	0x00000000


	//----- nvinfo : EIATTR_MIN_STACK_SIZE
	.align		4
.L_5:
        /*0024*/ 	.byte	0x04, 0x12
        /*0026*/ 	.short	(.L_7 - .L_6)
	.align		4
.L_6:
        /*0028*/ 	.word	index@(triton_poi_fused_add_3)
        /*002c*/ 	.word	0x00000000
.L_7:


//--------------------- .nv.info.triton_poi_fused_add_3 --------------------------
	.section	.nv.info.triton_poi_fused_add_3,"",@"SHT_CUDA_INFO"
	.sectionflags	@""
	.align	4


	//----- nvinfo : EIATTR_CUDA_API_VERSION
	.align		4
        /*0000*/ 	.byte	0x04, 0x37
        /*0002*/ 	.short	(.L_9 - .L_8)
.L_8:
        /*0004*/ 	.word	0x0000007c


	//----- nvinfo : EIATTR_KPARAM_INFO
	.align		4
.L_9:
        /*0008*/ 	.byte	0x04, 0x17
        /*000a*/ 	.short	(.L_11 - .L_10)
.L_10:
        /*000c*/ 	.word	0x00000000
        /*0010*/ 	.short	0x0003
        /*0012*/ 	.short	0x0018
        /*0014*/ 	.byte	0x00, 0xf0, 0x11, 0x00


	//----- nvinfo : EIATTR_KPARAM_INFO
	.align		4
.L_11:
        /*0018*/ 	.byte	0x04, 0x17
        /*001a*/ 	.short	(.L_13 - .L_12)
.L_12:
        /*001c*/ 	.word	0x00000000
        /*0020*/ 	.short	0x0002
        /*0022*/ 	.short	0x0010
        /*0024*/ 	.byte	0x00, 0xf4, 0x21, 0x00


	//----- nvinfo : EIATTR_KPARAM_INFO
	.align		4
.L_13:
        /*0028*/ 	.byte	0x04, 0x17
        /*002a*/ 	.short	(.L_15 - .L_14)
.L_14:
        /*002c*/ 	.word	0x00000000
        /*0030*/ 	.short	0x0001
        /*0032*/ 	.short	0x0008
        /*0034*/ 	.byte	0x00, 0xf4, 0x21, 0x00


	//----- nvinfo : EIATTR_KPARAM_INFO
	.align		4
.L_15:
        /*0038*/ 	.byte	0x04, 0x17
        /*003a*/ 	.short	(.L_17 - .L_16)
.L_16:
        /*003c*/ 	.word	0x00000000
        /*0040*/ 	.short	0x0000
        /*0042*/ 	.short	0x0000
        /*0044*/ 	.byte	0x00, 0xf4, 0x21, 0x00


	//----- nvinfo : EIATTR_SPARSE_MMA_MASK
	.align		4
.L_17:
        /*0048*/ 	.byte	0x03, 0x50
        /*004a*/ 	.short	0x0000


	//----- nvinfo : EIATTR_MAXREG_COUNT
	.align		4
        /*004c*/ 	.byte	0x03, 0x1b
        /*004e*/ 	.short	0x00ff


	//----- nvinfo : EIATTR_EXIT_INSTR_OFFSETS
	.align		4
        /*0050*/ 	.byte	0x04, 0x1c
        /*0052*/ 	.short	(.L_19 - .L_18)


	//   ....[0]....
.L_18:
        /*0054*/ 	.word	0x00000150


	//   ....[1]....
        /*0058*/ 	.word	0x00000170


	//----- nvinfo : EIATTR_REQNTID
	.align		4
.L_19:
        /*005c*/ 	.byte	0x04, 0x10
        /*005e*/ 	.short	(.L_21 - .L_20)
.L_20:
        /*0060*/ 	.word	0x00000080
        /*0064*/ 	.word	0x00000001
        /*0068*/ 	.word	0x00000001


	//----- nvinfo : EIATTR_CBANK_PARAM_SIZE
	.align		4
.L_21:
        /*006c*/ 	.byte	0x03, 0x19
        /*006e*/ 	.short	0x001c


	//----- nvinfo : EIATTR_PARAM_CBANK
	.align		4
        /*0070*/ 	.byte	0x04, 0x0a
        /*0072*/ 	.short	(.L_23 - .L_22)
	.align		4
.L_22:
        /*0074*/ 	.word	index@(.nv.constant0.triton_poi_fused_add_3)
        /*0078*/ 	.short	0x0210
        /*007a*/ 	.short	0x001c


	//----- nvinfo : EIATTR_SW_WAR
	.align		4
.L_23:
        /*007c*/ 	.byte	0x04, 0x36
        /*007e*/ 	.short	(.L_25 - .L_24)
.L_24:
        /*0080*/ 	.word	0x00000008
.L_25:


//--------------------- .nv.callgraph             --------------------------
	.section	.nv.callgraph,"",@"SHT_CUDA_CALLGRAPH"
	.align	4
	.sectionentsize	8
	.align		4
        /*0000*/ 	.word	0x00000000
	.align		4
        /*0004*/ 	.word	0xffffffff
	.align		4
        /*0008*/ 	.word	0x00000000
	.align		4
        /*000c*/ 	.word	0xfffffffe
	.align		4
        /*0010*/ 	.word	0x00000000
	.align		4
        /*0014*/ 	.word	0xfffffffd
	.align		4
        /*0018*/ 	.word	0x00000000
	.align		4
        /*001c*/ 	.word	0xfffffffc


//--------------------- .text.triton_poi_fused_add_3 --------------------------
	.section	.text.triton_poi_fused_add_3,"ax",@progbits
	.align	128
        .global         triton_poi_fused_add_3
        .type           triton_poi_fused_add_3,@function
        .size           triton_poi_fused_add_3,(.L_x_1 - triton_poi_fused_add_3)
        .other          triton_poi_fused_add_3,@"STO_CUDA_ENTRY STV_DEFAULT"
triton_poi_fused_add_3:
.text.triton_poi_fused_add_3:
[----:B------:R-:W0:Y:S02]  /*0000*/  LDC R1, c[0x0][0x28] ;  /* 0x00000a00ff017b82 */ /* 0x000e240000000800 */
[----:B------:R-:W1:Y:S01]  /*0010*/  S2R R0, SR_TID.X ;  /* 0x0000000000007919 */ /* 0x000e620000002100 */
[----:B------:R-:W2:Y:S01]  /*0020*/  LDC.64 R2, c[0x0][0x218] ;  /* 0x00008600ff027b82 */ /* 0x000ea20000000a00 */
[----:B------:R-:W-:Y:S01]  /*0030*/  MOV R11, RZ ;  /* 0x000000ff000b7202 */ /* 0x000fe20000000f00 */
[----:B------:R-:W3:Y:S06]  /*0040*/  S2R R9, SR_CTAID.X ;  /* 0x0000000000097919 */ /* 0x000eec0000002500 */
[----:B------:R-:W4:Y:S08]  /*0050*/  LDC.64 R4, c[0x0][0x220] ;  /* 0x00008800ff047b82 */ /* 0x000f300000000a00 */
[----:B------:R-:W5:Y:S01]  /*0060*/  LDC.64 R6, c[0x0][0x210] ;  /* 0x00008400ff067b82 */ /* 0x000f620000000a00 */
[----:B------:R-:W-:Y:S01]  /*0070*/  ULDC.64 UR4, c[0x0][0x208] ;  /* 0x0000820000047ab9 */ /* 0x000fe20000000a00 */
[----:B-1----:R-:W-:-:S04]  /*0080*/  LOP3.LUT R0, R0, 0x7f, RZ, 0xc0, !PT ;  /* 0x0000007f00007812 */ /* 0x002fc800078ec0ff */
[----:B---3--:R-:W-:Y:S01]  /*0090*/  LEA R9, R9, R0, 0x7 ;  /* 0x0000000009097211 */ /* 0x008fe200078e38ff */
[----:B------:R-:W-:-:S03]  /*00a0*/  HFMA2.MMA R0, -RZ, RZ, 0, 0 ;  /* 0x00000000ff007435 */ /* 0x000fc600000001ff */
[C---:B------:R-:W-:Y:S01]  /*00b0*/  ISETP.GE.AND P0, PT, R9.reuse, 0x100, PT ;  /* 0x000001000900780c */ /* 0x040fe20003f06270 */
[----:B------:R-:W-:Y:S01]  /*00c0*/  HFMA2.MMA R8, -RZ, RZ, 0, 0 ;  /* 0x00000000ff087435 */ /* 0x000fe200000001ff */
[----:B--2---:R-:W-:-:S04]  /*00d0*/  IMAD.WIDE R2, R9, 0x4, R2 ;  /* 0x0000000409027825 */ /* 0x004fc800078e0202 */
[----:B----4-:R-:W-:-:S04]  /*00e0*/  IMAD.WIDE R4, R9, 0x4, R4 ;  /* 0x0000000409047825 */ /* 0x010fc800078e0204 */
[----:B-----5:R-:W-:-:S03]  /*00f0*/  IMAD.WIDE R6, R9, 0x4, R6 ;  /* 0x0000000409067825 */ /* 0x020fc600078e0206 */
[----:B------:R-:W2:Y:S04]  /*0100*/  @!P0 LDG.E R0, desc[UR4][R2.64] ;  /* 0x0000000402008981 */ /* 0x000ea8000c1e1900 */
[----:B------:R-:W2:Y:S04]  /*0110*/  @!P0 LDG.E R11, desc[UR4][R4.64] ;  /* 0x00000004040b8981 */ /* 0x000ea8000c1e1900 */
[----:B------:R-:W3:Y:S01]  /*0120*/  @!P0 LDG.E R8, desc[UR4][R6.64] ;  /* 0x0000000406088981 */ /* 0x000ee2000c1e1900 */
[----:B--2---:R-:W-:-:S04]  /*0130*/  FADD R11, R11, R0 ;  /* 0x000000000b0b7221 */ /* 0x004fc80000000000 */
[----:B---3--:R-:W-:Y:S01]  /*0140*/  FADD R11, R11, R8 ;  /* 0x000000080b0b7221 */ /* 0x008fe20000000000 */
[----:B------:R-:W-:Y:S06]  /*0150*/  @P0 EXIT ;  /* 0x000000000000094d */ /* 0x000fec0003800000 */
[----:B------:R-:W-:Y:S01]  /*0160*/  STG.E desc[UR4][R6.64], R11 ;  /* 0x0000000b06007986 */ /* 0x000fe2000c101904 */
[----:B------:R-:W-:Y:S05]  /*0170*/  EXIT ;  /* 0x000000000000794d */ /* 0x000fea0003800000 */
.L_x_0:
[----:B------:R-:W-:-:S00]  /*0180*/  BRA `(.L_x_0) ;  /* 0xfffffffc00fc7947 */ /* 0x000fc0000383ffff */
[----:B------:R-:W-:-:S00]  /*0190*/  NOP ;  /* 0x0000000000007918 */ /* 0x000fc00000000000 */
        /* <DEDUP_REMOVED lines=14> */
.L_x_1:


//--------------------- .nv.constant0.triton_poi_fused_add_3 --------------------------
	.section	.nv.constant0.triton_poi_fused_add_3,"a",@progbits
	.sectionflags	@""
	.align	4
.nv.constant0.triton_poi_fused_add_3:
	.zero		556
